	.headerflags	@"EF_CUDA_TEXMODE_UNIFIED EF_CUDA_64BIT_ADDRESS EF_CUDA_ACCELERATORS EF_CUDA_SM90 EF_CUDA_VIRTUAL_SM(EF_CUDA_SM90)"
	.elftype	@"ET_EXEC"


//--------------------- .nv.info                  --------------------------
	.section	.nv.info,"",@"SHT_CUDA_INFO"
	.align	4


	//----- nvinfo : EIATTR_REGCOUNT
	.align		4
        /*0000*/ 	.byte	0x04, 0x2f
        /*0002*/ 	.short	(.L_1 - .L_0)
	.align		4
.L_0:
        /*0004*/ 	.word	index@(triton_poi_fused_deform_conv2d_4)
        /*0008*/ 	.word	0x0000000c


	//----- nvinfo : EIATTR_MIN_STACK_SIZE
	.align		4
.L_1:
        /*000c*/ 	.byte	0x04, 0x12
        /*000e*/ 	.short	(.L_3 - .L_2)
	.align		4
.L_2:
        /*0010*/ 	.word	index@(triton_poi_fused_deform_conv2d_4)
        /*0014*/ 	.word	0x00000000


	//----- nvinfo : EIATTR_FRAME_SIZE
	.align		4
.L_3:
        /*0018*/ 	.byte	0x04, 0x11
        /*001a*/ 	.short	(.L_5 - .L_4)
	.align		4
.L_4:
        /*001c*/ 	.word	index@(triton_poi_fused_deform_conv2d_4)
        /*0020*/ 	.word	0x00000000


	//----- nvinfo : EIATTR_MIN_STACK_SIZE
	.align		4
.L_5:
        /*0024*/ 	.byte	0x04, 0x12
        /*0026*/ 	.short	(.L_7 - .L_6)
	.align		4
.L_6:
        /*0028*/ 	.word	index@(triton_poi_fused_deform_conv2d_4)
        /*002c*/ 	.word	0x00000000
.L_7:


//--------------------- .nv.info.triton_poi_fused_deform_conv2d_4 --------------------------
	.section	.nv.info.triton_poi_fused_deform_conv2d_4,"",@"SHT_CUDA_INFO"
	.sectionflags	@""
	.align	4


	//----- nvinfo : EIATTR_CUDA_API_VERSION
	.align		4
        /*0000*/ 	.byte	0x04, 0x37
        /*0002*/ 	.short	(.L_9 - .L_8)
.L_8:
        /*0004*/ 	.word	0x0000007c


	//----- nvinfo : EIATTR_KPARAM_INFO
	.align		4
.L_9:
        /*0008*/ 	.byte	0x04, 0x17
        /*000a*/ 	.short	(.L_11 - .L_10)
.L_10:
        /*000c*/ 	.word	0x00000000
        /*0010*/ 	.short	0x0002
        /*0012*/ 	.short	0x0010
        /*0014*/ 	.byte	0x00, 0xf0, 0x11, 0x00


	//----- nvinfo : EIATTR_KPARAM_INFO
	.align		4
.L_11:
        /*0018*/ 	.byte	0x04, 0x17
        /*001a*/ 	.short	(.L_13 - .L_12)
.L_12:
        /*001c*/ 	.word	0x00000000
        /*0020*/ 	.short	0x0001
        /*0022*/ 	.short	0x0008
        /*0024*/ 	.byte	0x00, 0xf4, 0x21, 0x00


	//----- nvinfo : EIATTR_KPARAM_INFO
	.align		4
.L_13:
        /*0028*/ 	.byte	0x04, 0x17
        /*002a*/ 	.short	(.L_15 - .L_14)
.L_14:
        /*002c*/ 	.word	0x00000000
        /*0030*/ 	.short	0x0000
        /*0032*/ 	.short	0x0000
        /*0034*/ 	.byte	0x00, 0xf4, 0x21, 0x00


	//----- nvinfo : EIATTR_SPARSE_MMA_MASK
	.align		4
.L_15:
        /*0038*/ 	.byte	0x03, 0x50
        /*003a*/ 	.short	0x0000


	//----- nvinfo : EIATTR_MAXREG_COUNT
	.align		4
        /*003c*/ 	.byte	0x03, 0x1b
        /*003e*/ 	.short	0x00ff


	//----- nvinfo : EIATTR_EXIT_INSTR_OFFSETS
	.align		4
        /*0040*/ 	.byte	0x04, 0x1c
        /*0042*/ 	.short	(.L_17 - .L_16)


	//   ....[0]....
.L_16:
        /*0044*/ 	.word	0x00000160


	//   ....[1]....
        /*0048*/ 	.word	0x00000180


	//----- nvinfo : EIATTR_REQNTID
	.align		4
.L_17:
        /*004c*/ 	.byte	0x04, 0x10
        /*004e*/ 	.short	(.L_19 - .L_18)
.L_18:
        /*0050*/ 	.word	0x00000080
        /*0054*/ 	.word	0x00000001
        /*0058*/ 	.word	0x00000001


	//----- nvinfo : EIATTR_CBANK_PARAM_SIZE
	.align		4
.L_19:
        /*005c*/ 	.byte	0x03, 0x19
        /*005e*/ 	.short	0x0014


	//----- nvinfo : EIATTR_PARAM_CBANK
	.align		4
        /*0060*/ 	.byte	0x04, 0x0a
        /*0062*/ 	.short	(.L_21 - .L_20)
	.align		4
.L_20:
        /*0064*/ 	.word	index@(.nv.constant0.triton_poi_fused_deform_conv2d_4)
        /*0068*/ 	.short	0x0210
        /*006a*/ 	.short	0x0014


	//----- nvinfo : EIATTR_SW_WAR
	.align		4
.L_21:
        /*006c*/ 	.byte	0x04, 0x36
        /*006e*/ 	.short	(.L_23 - .L_22)
.L_22:
        /*0070*/ 	.word	0x00000008
.L_23:


//--------------------- .nv.callgraph             --------------------------
	.section	.nv.callgraph,"",@"SHT_CUDA_CALLGRAPH"
	.align	4
	.sectionentsize	8
	.align		4
        /*0000*/ 	.word	0x00000000
	.align		4
        /*0004*/ 	.word	0xffffffff
	.align		4
        /*0008*/ 	.word	0x00000000
	.align		4
        /*000c*/ 	.word	0xfffffffe
	.align		4
        /*0010*/ 	.word	0x00000000
	.align		4
        /*0014*/ 	.word	0xfffffffd
	.align		4
        /*0018*/ 	.word	0x00000000
	.align		4
        /*001c*/ 	.word	0xfffffffc


//--------------------- .text.triton_poi_fused_deform_conv2d_4 --------------------------
	.section	.text.triton_poi_fused_deform_conv2d_4,"ax",@progbits
	.align	128
        .global         triton_poi_fused_deform_conv2d_4
        .type           triton_poi_fused_deform_conv2d_4,@function
        .size           triton_poi_fused_deform_conv2d_4,(.L_x_1 - triton_poi_fused_deform_conv2d_4)
        .other          triton_poi_fused_deform_conv2d_4,@"STO_CUDA_ENTRY STV_DEFAULT"
triton_poi_fused_deform_conv2d_4:
.text.triton_poi_fused_deform_conv2d_4:
[----:B------:R-:W0:Y:S02]  /*0000*/  LDC R1, c[0x0][0x28] ;  /* 0x00000a00ff017b82 */ /* 0x000e240000000800 */
[----:B------:R-:W1:Y:S01]  /*0010*/  S2R R0, SR_TID.X ;  /* 0x0000000000007919 */ /* 0x000e620000002100 */
[----:B------:R-:W2:Y:S01]  /*0020*/  LDC.64 R2, c[0x0][0x210] ;  /* 0x00008400ff027b82 */ /* 0x000ea20000000a00 */
[----:B------:R-:W-:Y:S01]  /*0030*/  CS2R R8, SRZ ;  /* 0x0000000000087805 */ /* 0x000fe2000001ff00 */
[----:B------:R-:W-:Y:S01]  /*0040*/  ULDC.64 UR4, c[0x0][0x208] ;  /* 0x0000820000047ab9 */ /* 0x000fe20000000a00 */
[----:B------:R-:W3:Y:S01]  /*0050*/  S2R R7, SR_CTAID.X ;  /* 0x0000000000077919 */ /* 0x000ee20000002500 */
[----:B-1----:R-:W-:Y:S01]  /*0060*/  IMAD.SHL.U32 R0, R0, 0x2, RZ ;  /* 0x0000000200007824 */ /* 0x002fe200078e00ff */
[----:B---3--:R-:W-:-:S04]  /*0070*/  SHF.R.S32.HI R4, RZ, 0x17, R7 ;  /* 0x00000017ff047819 */ /* 0x008fc80000011407 */
[----:B------:R-:W-:Y:S02]  /*0080*/  LOP3.LUT R0, R0, 0xfe, RZ, 0xc0, !PT ;  /* 0x000000fe00007812 */ /* 0x000fe400078ec0ff */
[----:B------:R-:W-:-:S03]  /*0090*/  SGXT R4, R4, 0x1 ;  /* 0x000000010404781a */ /* 0x000fc60000000200 */
[----:B------:R-:W-:-:S05]  /*00a0*/  IMAD R7, R7, 0x100, R0 ;  /* 0x0000010007077824 */ /* 0x000fca00078e0200 */
[----:B------:R-:W-:Y:S02]  /*00b0*/  LEA.HI R4, R4, R7, RZ, 0x4 ;  /* 0x0000000704047211 */ /* 0x000fe400078f20ff */
[----:B------:R-:W-:Y:S02]  /*00c0*/  ISETP.GE.AND P0, PT, R7, 0x200, PT ;  /* 0x000002000700780c */ /* 0x000fe40003f06270 */
[----:B------:R-:W-:-:S04]  /*00d0*/  SHF.R.S32.HI R4, RZ, 0x4, R4 ;  /* 0x00000004ff047819 */ /* 0x000fc80000011404 */
[----:B------:R-:W-:-:S04]  /*00e0*/  LEA.HI R0, R4, R4, RZ, 0x3 ;  /* 0x0000000404007211 */ /* 0x000fc800078f18ff */
[----:B------:R-:W-:-:S05]  /*00f0*/  LOP3.LUT R5, R0, 0xfffffff8, RZ, 0xc0, !PT ;  /* 0xfffffff800057812 */ /* 0x000fca00078ec0ff */
[----:B------:R-:W-:-:S04]  /*0100*/  IMAD.IADD R5, R4, 0x1, -R5 ;  /* 0x0000000104057824 */ /* 0x000fc800078e0a05 */
[----:B--2---:R-:W-:Y:S02]  /*0110*/  IMAD.WIDE R2, R5, 0x4, R2 ;  /* 0x0000000405027825 */ /* 0x004fe400078e0202 */
[----:B------:R-:W1:Y:S03]  /*0120*/  LDC.64 R4, c[0x0][0x218] ;  /* 0x00008600ff047b82 */ /* 0x000e660000000a00 */
[----:B------:R2:W5:Y:S04]  /*0130*/  @!P0 LDG.E.EL R8, desc[UR4][R2.64] ;  /* 0x0000000402088981 */ /* 0x000568000c2e1900 */
[----:B------:R2:W5:Y:S01]  /*0140*/  @!P0 LDG.E.EL R9, desc[UR4][R2.64] ;  /* 0x0000000402098981 */ /* 0x000562000c2e1900 */
[----:B-1----:R-:W-:Y:S01]  /*0150*/  IMAD.WIDE R4, R7, 0x4, R4 ;  /* 0x0000000407047825 */ /* 0x002fe200078e0204 */
[----:B--2---:R-:W-:Y:S06]  /*0160*/  @P0 EXIT ;  /* 0x000000000000094d */ /* 0x004fec0003800000 */
[----:B-----5:R-:W-:Y:S01]  /*0170*/  STG.E.64 desc[UR4][R4.64], R8 ;  /* 0x0000000804007986 */ /* 0x020fe2000c101b04 */
[----:B------:R-:W-:Y:S05]  /*0180*/  EXIT ;  /* 0x000000000000794d */ /* 0x000fea0003800000 */
.L_x_0:
[----:B------:R-:W-:-:S00]  /*0190*/  BRA `(.L_x_0) ;  /* 0xfffffffc00fc7947 */ /* 0x000fc0000383ffff */
[----:B------:R-:W-:-:S00]  /*01a0*/  NOP ;  /* 0x0000000000007918 */ /* 0x000fc00000000000 */
        /* <DEDUP_REMOVED lines=13> */
.L_x_1:


//--------------------- .nv.constant0.triton_poi_fused_deform_conv2d_4 --------------------------
	.section	.nv.constant0.triton_poi_fused_deform_conv2d_4,"a",@progbits
	.sectionflags	@""
	.align	4
.nv.constant0.triton_poi_fused_deform_conv2d_4:
	.zero		548
